//
// Generated by NVIDIA NVVM Compiler
//
// Compiler Build ID: CL-36424714
// Cuda compilation tools, release 13.0, V13.0.88
// Based on NVVM 20.0.0
//

.version 9.0
.target sm_100
.address_size 64

	// .globl	_Z11check_indexv
.extern .func  (.param .b32 func_retval0) vprintf
(
	.param .b64 vprintf_param_0,
	.param .b64 vprintf_param_1
)
;
.global .align 1 .b8 $str[90] = {116, 104, 114, 101, 97, 100, 73, 100, 120, 58, 32, 40, 37, 100, 44, 32, 37, 100, 44, 32, 37, 100, 41, 32, 98, 108, 111, 99, 107, 73, 100, 120, 58, 32, 40, 37, 100, 44, 32, 37, 100, 44, 32, 37, 100, 41, 32, 98, 108, 111, 99, 107, 68, 105, 109, 32, 40, 37, 100, 44, 32, 37, 100, 44, 32, 37, 100, 41, 32, 103, 114, 105, 100, 68, 105, 109, 40, 37, 100, 44, 32, 37, 100, 44, 32, 37, 100, 41, 10};

.visible .entry _Z11check_indexv()
{
	.local .align 16 .b8 	__local_depot0[48];
	.reg .b64 	%SP;
	.reg .b64 	%SPL;
	.reg .b32 	%r<14>;
	.reg .b64 	%rd<5>;

	mov.u64 	%SPL, __local_depot0;
	cvta.local.u64 	%SP, %SPL;
	add.u64 	%rd1, %SP, 0;
	add.u64 	%rd2, %SPL, 0;
	mov.u32 	%r1, %tid.x;
	mov.u32 	%r2, %tid.y;
	mov.u32 	%r3, %tid.z;
	mov.u32 	%r4, %ctaid.x;
	mov.u32 	%r5, %ctaid.y;
	mov.u32 	%r6, %ctaid.z;
	mov.u32 	%r7, %ntid.x;
	mov.u32 	%r8, %ntid.y;
	mov.u32 	%r9, %ntid.z;
	mov.u32 	%r10, %nctaid.x;
	mov.u32 	%r11, %nctaid.z;
	st.local.v4.u32 	[%rd2], {%r1, %r2, %r3, %r4};
	st.local.v4.u32 	[%rd2+16], {%r5, %r6, %r7, %r8};
	st.local.v4.u32 	[%rd2+32], {%r9, %r10, %r11, %r11};
	mov.u64 	%rd3, $str;
	cvta.global.u64 	%rd4, %rd3;
	{ // callseq 0, 0
	.param .b64 param0;
	st.param.b64 	[param0], %rd4;
	.param .b64 param1;
	st.param.b64 	[param1], %rd1;
	.param .b32 retval0;
	call.uni (retval0), 
	vprintf, 
	(
	param0, 
	param1
	);
	ld.param.b32 	%r12, [retval0];
	} // callseq 0
	ret;

}
	// .globl	_Z11sum_arr_devPfS_S_
.visible .entry _Z11sum_arr_devPfS_S_(
	.param .u64 .ptr .align 1 _Z11sum_arr_devPfS_S__param_0,
	.param .u64 .ptr .align 1 _Z11sum_arr_devPfS_S__param_1,
	.param .u64 .ptr .align 1 _Z11sum_arr_devPfS_S__param_2
)
{
	.reg .b32 	%r<2>;
	.reg .b32 	%f<4>;
	.reg .b64 	%rd<11>;

	ld.param.u64 	%rd1, [_Z11sum_arr_devPfS_S__param_0];
	ld.param.u64 	%rd2, [_Z11sum_arr_devPfS_S__param_1];
	ld.param.u64 	%rd3, [_Z11sum_arr_devPfS_S__param_2];
	cvta.to.global.u64 	%rd4, %rd3;
	cvta.to.global.u64 	%rd5, %rd2;
	cvta.to.global.u64 	%rd6, %rd1;
	mov.u32 	%r1, %tid.x;
	mul.wide.u32 	%rd7, %r1, 4;
	add.s64 	%rd8, %rd6, %rd7;
	ld.global.f32 	%f1, [%rd8];
	add.s64 	%rd9, %rd5, %rd7;
	ld.global.f32 	%f2, [%rd9];
	add.f32 	%f3, %f1, %f2;
	add.s64 	%rd10, %rd4, %rd7;
	st.global.f32 	[%rd10], %f3;
	ret;

}


// ===== COMPILED SASS (sm_100) =====

	.target	sm_100

	.elftype	@"ET_EXEC"


//--------------------- .note.nv.tkinfo           --------------------------
	.section	.note.nv.tkinfo,"",@"SHT_NOTE"
	.sectionflags	@"SHF_NOTE_NV_TKINFO"
	.tkinfo
        /*0018*/ 	.word	0x00000002
        /*0030*/ 	.string	""
        /*0030*/ 	.string	"ptxas"
        /*0030*/ 	.string	"Cuda compilation tools, release 13.0, V13.0.88"
        /*0030*/ 	.string	"Build cuda_13.0.r13.0/compiler.36424714_0"
        /*0030*/ 	.string	"-arch sm_100 -m 64 "



//--------------------- .note.nv.cuinfo           --------------------------
	.section	.note.nv.cuinfo,"",@"SHT_NOTE"
	.sectionflags	@"SHF_NOTE_NV_CUINFO"
        /*0018*/ 	.short	0x0002
        /*001a*/ 	.short	0x0064
        /*001c*/ 	.short	0x0082
	.zero		2


//--------------------- .nv.info                  --------------------------
	.section	.nv.info,"",@"SHT_CUDA_INFO"
	.align	4


	//----- nvinfo : EIATTR_REGCOUNT
	.align		4
        /*0000*/ 	.byte	0x04, 0x2f
        /*0002*/ 	.short	(.L_2 - .L_1)
	.align		4
.L_1:
        /*0004*/ 	.word	index@(_Z11check_indexv)
        /*0008*/ 	.word	0x00000018


	//----- nvinfo : EIATTR_FRAME_SIZE
	.align		4
.L_2:
        /*000c*/ 	.byte	0x04, 0x11
        /*000e*/ 	.short	(.L_4 - .L_3)
	.align		4
.L_3:
        /*0010*/ 	.word	index@(_Z11check_indexv)
        /*0014*/ 	.word	0x00000030


	//----- nvinfo : EIATTR_REGCOUNT
	.align		4
.L_4:
        /*0018*/ 	.byte	0x04, 0x2f
        /*001a*/ 	.short	(.L_6 - .L_5)
	.align		4
.L_5:
        /*001c*/ 	.word	index@(_Z11sum_arr_devPfS_S_)
        /*0020*/ 	.word	0x0000000c


	//----- nvinfo : EIATTR_FRAME_SIZE
	.align		4
.L_6:
        /*0024*/ 	.byte	0x04, 0x11
        /*0026*/ 	.short	(.L_8 - .L_7)
	.align		4
.L_7:
        /*0028*/ 	.word	index@(_Z11sum_arr_devPfS_S_)
        /*002c*/ 	.word	0x00000000


	//----- nvinfo : EIATTR_MIN_STACK_SIZE
	.align		4
.L_8:
        /*0030*/ 	.byte	0x04, 0x12
        /*0032*/ 	.short	(.L_10 - .L_9)
	.align		4
.L_9:
        /*0034*/ 	.word	index@(_Z11sum_arr_devPfS_S_)
        /*0038*/ 	.word	0x00000000


	//----- nvinfo : EIATTR_MIN_STACK_SIZE
	.align		4
.L_10:
        /*003c*/ 	.byte	0x04, 0x12
        /*003e*/ 	.short	(.L_12 - .L_11)
	.align		4
.L_11:
        /*0040*/ 	.word	index@(_Z11check_indexv)
        /*0044*/ 	.word	0x00000030
.L_12:


//--------------------- .nv.compat                --------------------------
	.section	.nv.compat,"",@"SHT_CUDA_COMPAT_INFO"
	.align	4
        /*0000*/ 	.byte	0x02, 0x09, 0x00, 0x00, 0x02, 0x02, 0x01, 0x00, 0x02, 0x05, 0x05, 0x00, 0x03, 0x07, 0x01, 0x01
        /*0010*/ 	.byte	0x02, 0x03, 0x00, 0x00, 0x02, 0x06, 0x01, 0x00, 0x04, 0x0b, 0x08, 0x00, 0x09, 0x00, 0x00, 0x00
        /*0020*/ 	.byte	0x00, 0x00, 0x00, 0x00


//--------------------- .nv.info._Z11sum_arr_devPfS_S_ --------------------------
	.section	.nv.info._Z11sum_arr_devPfS_S_,"",@"SHT_CUDA_INFO"
	.sectionflags	@""
	.align	4


	//----- nvinfo : EIATTR_CUDA_API_VERSION
	.align		4
        /*0000*/ 	.byte	0x04, 0x37
        /*0002*/ 	.short	(.L_14 - .L_13)
.L_13:
        /*0004*/ 	.word	0x00000082


	//----- nvinfo : EIATTR_KPARAM_INFO
	.align		4
.L_14:
        /*0008*/ 	.byte	0x04, 0x17
        /*000a*/ 	.short	(.L_16 - .L_15)
.L_15:
        /*000c*/ 	.word	0x00000000
        /*0010*/ 	.short	0x0002
        /*0012*/ 	.short	0x0010
        /*0014*/ 	.byte	0x00, 0xf5, 0x21, 0x00


	//----- nvinfo : EIATTR_KPARAM_INFO
	.align		4
.L_16:
        /*0018*/ 	.byte	0x04, 0x17
        /*001a*/ 	.short	(.L_18 - .L_17)
.L_17:
        /*001c*/ 	.word	0x00000000
        /*0020*/ 	.short	0x0001
        /*0022*/ 	.short	0x0008
        /*0024*/ 	.byte	0x00, 0xf5, 0x21, 0x00


	//----- nvinfo : EIATTR_KPARAM_INFO
	.align		4
.L_18:
        /*0028*/ 	.byte	0x04, 0x17
        /*002a*/ 	.short	(.L_20 - .L_19)
.L_19:
        /*002c*/ 	.word	0x00000000
        /*0030*/ 	.short	0x0000
        /*0032*/ 	.short	0x0000
        /*0034*/ 	.byte	0x00, 0xf5, 0x21, 0x00


	//----- nvinfo : EIATTR_SPARSE_MMA_MASK
	.align		4
.L_20:
        /*0038*/ 	.byte	0x03, 0x50
        /*003a*/ 	.short	0x0000


	//----- nvinfo : EIATTR_MAXREG_COUNT
	.align		4
        /*003c*/ 	.byte	0x03, 0x1b
        /*003e*/ 	.short	0x00ff


	//----- nvinfo : EIATTR_MERCURY_ISA_VERSION
	.align		4
        /*0040*/ 	.byte	0x03, 0x5f
        /*0042*/ 	.short	0x0101


	//----- nvinfo : EIATTR_VRC_CTA_INIT_COUNT
	.align		4
        /*0044*/ 	.byte	0x02, 0x4a
	.zero		1
	.zero		1


	//----- nvinfo : EIATTR_EXIT_INSTR_OFFSETS
	.align		4
        /*0048*/ 	.byte	0x04, 0x1c
        /*004a*/ 	.short	(.L_22 - .L_21)


	//   ....[0]....
.L_21:
        /*004c*/ 	.word	0x000000d0


	//----- nvinfo : EIATTR_CBANK_PARAM_SIZE
	.align		4
.L_22:
        /*0050*/ 	.byte	0x03, 0x19
        /*0052*/ 	.short	0x0018


	//----- nvinfo : EIATTR_PARAM_CBANK
	.align		4
        /*0054*/ 	.byte	0x04, 0x0a
        /*0056*/ 	.short	(.L_24 - .L_23)
	.align		4
.L_23:
        /*0058*/ 	.word	index@(.nv.constant0._Z11sum_arr_devPfS_S_)
        /*005c*/ 	.short	0x0380
        /*005e*/ 	.short	0x0018


	//----- nvinfo : EIATTR_SW_WAR
	.align		4
.L_24:
        /*0060*/ 	.byte	0x04, 0x36
        /*0062*/ 	.short	(.L_26 - .L_25)
.L_25:
        /*0064*/ 	.word	0x00000008
.L_26:


//--------------------- .nv.info._Z11check_indexv --------------------------
	.section	.nv.info._Z11check_indexv,"",@"SHT_CUDA_INFO"
	.sectionflags	@""
	.align	4


	//----- nvinfo : EIATTR_CUDA_API_VERSION
	.align		4
        /*0000*/ 	.byte	0x04, 0x37
        /*0002*/ 	.short	(.L_28 - .L_27)
.L_27:
        /*0004*/ 	.word	0x00000082


	//----- nvinfo : EIATTR_SPARSE_MMA_MASK
	.align		4
.L_28:
        /*0008*/ 	.byte	0x03, 0x50
        /*000a*/ 	.short	0x0000


	//----- nvinfo : EIATTR_MAXREG_COUNT
	.align		4
        /*000c*/ 	.byte	0x03, 0x1b
        /*000e*/ 	.short	0x00ff


	//----- nvinfo : EIATTR_EXTERNS
	.align		4
        /*0010*/ 	.byte	0x04, 0x0f
        /*0012*/ 	.short	(.L_30 - .L_29)


	//   ....[0]....
	.align		4
.L_29:
        /*0014*/ 	.word	index@(vprintf)


	//----- nvinfo : EIATTR_MERCURY_ISA_VERSION
	.align		4
.L_30:
        /*0018*/ 	.byte	0x03, 0x5f
        /*001a*/ 	.short	0x0101


	//----- nvinfo : EIATTR_VRC_CTA_INIT_COUNT
	.align		4
        /*001c*/ 	.byte	0x02, 0x4a
	.zero		1
	.zero		1


	//----- nvinfo : EIATTR_SYSCALL_OFFSETS
	.align		4
        /*0020*/ 	.byte	0x04, 0x46
        /*0022*/ 	.short	(.L_32 - .L_31)


	//   ....[0]....
.L_31:
        /*0024*/ 	.word	0x000001b0


	//----- nvinfo : EIATTR_EXIT_INSTR_OFFSETS
	.align		4
.L_32:
        /*0028*/ 	.byte	0x04, 0x1c
        /*002a*/ 	.short	(.L_34 - .L_33)


	//   ....[0]....
.L_33:
        /*002c*/ 	.word	0x000001c0


	//----- nvinfo : EIATTR_SW_WAR
	.align		4
.L_34:
        /*0030*/ 	.byte	0x04, 0x36
        /*0032*/ 	.short	(.L_36 - .L_35)
.L_35:
        /*0034*/ 	.word	0x00000008
.L_36:


//--------------------- .nv.callgraph             --------------------------
	.section	.nv.callgraph,"",@"SHT_CUDA_CALLGRAPH"
	.align	4
	.sectionentsize	8
	.align		4
        /*0000*/ 	.word	0x00000000
	.align		4
        /*0004*/ 	.word	0xffffffff
	.align		4
        /*0008*/ 	.word	index@(_Z11check_indexv)
	.align		4
        /*000c*/ 	.word	index@(vprintf)
	.align		4
        /*0010*/ 	.word	0x00000000
	.align		4
        /*0014*/ 	.word	0xfffffffe
	.align		4
        /*0018*/ 	.word	0x00000000
	.align		4
        /*001c*/ 	.word	0xfffffffd
	.align		4
        /*0020*/ 	.word	0x00000000
	.align		4
        /*0024*/ 	.word	0xfffffffc


//--------------------- .nv.constant4             --------------------------
	.section	.nv.constant4,"a",@progbits
	.align	8
	.align		8
.nv.constant4:
        /*0000*/ 	.dword	$str
	.align		8
        /*0008*/ 	.dword	vprintf


//--------------------- .text._Z11sum_arr_devPfS_S_ --------------------------
	.section	.text._Z11sum_arr_devPfS_S_,"ax",@progbits
	.align	128
        .global         _Z11sum_arr_devPfS_S_
        .type           _Z11sum_arr_devPfS_S_,@function
        .size           _Z11sum_arr_devPfS_S_,(.L_x_3 - _Z11sum_arr_devPfS_S_)
        .other          _Z11sum_arr_devPfS_S_,@"STO_CUDA_ENTRY STV_DEFAULT"
_Z11sum_arr_devPfS_S_:
.text._Z11sum_arr_devPfS_S_:
[----:B------:R-:W-:Y:S01]  /*0000*/  LDC R1, c[0x0][0x37c] ;  /* 0x0000df00ff017b82 */ /* 0x000fe20000000800 */
[----:B------:R-:W0:Y:S07]  /*0010*/  S2R R9, SR_TID.X ;  /* 0x0000000000097919 */ /* 0x000e2e0000002100 */
[----:B------:R-:W0:Y:S01]  /*0020*/  LDC.64 R2, c[0x0][0x380] ;  /* 0x0000e000ff027b82 */ /* 0x000e220000000a00 */
[----:B------:R-:W1:Y:S07]  /*0030*/  LDCU.64 UR4, c[0x0][0x358] ;  /* 0x00006b00ff0477ac */ /* 0x000e6e0008000a00 */
[----:B------:R-:W2:Y:S08]  /*0040*/  LDC.64 R4, c[0x0][0x388] ;  /* 0x0000e200ff047b82 */ /* 0x000eb00000000a00 */
[----:B------:R-:W3:Y:S01]  /*0050*/  LDC.64 R6, c[0x0][0x390] ;  /* 0x0000e400ff067b82 */ /* 0x000ee20000000a00 */
[----:B0-----:R-:W-:-:S04]  /*0060*/  IMAD.WIDE.U32 R2, R9, 0x4, R2 ;  /* 0x0000000409027825 */ /* 0x001fc800078e0002 */
[C---:B--2---:R-:W-:Y:S02]  /*0070*/  IMAD.WIDE.U32 R4, R9.reuse, 0x4, R4 ;  /* 0x0000000409047825 */ /* 0x044fe400078e0004 */
[----:B-1----:R-:W2:Y:S04]  /*0080*/  LDG.E R2, desc[UR4][R2.64] ;  /* 0x0000000402027981 */ /* 0x002ea8000c1e1900 */
[----:B------:R-:W2:Y:S01]  /*0090*/  LDG.E R5, desc[UR4][R4.64] ;  /* 0x0000000404057981 */ /* 0x000ea2000c1e1900 */
[----:B---3--:R-:W-:-:S04]  /*00a0*/  IMAD.WIDE.U32 R6, R9, 0x4, R6 ;  /* 0x0000000409067825 */ /* 0x008fc800078e0006 */
[----:B--2---:R-:W-:-:S05]  /*00b0*/  FADD R9, R2, R5 ;  /* 0x0000000502097221 */ /* 0x004fca0000000000 */
[----:B------:R-:W-:Y:S01]  /*00c0*/  STG.E desc[UR4][R6.64], R9 ;  /* 0x0000000906007986 */ /* 0x000fe2000c101904 */
[----:B------:R-:W-:Y:S05]  /*00d0*/  EXIT ;  /* 0x000000000000794d */ /* 0x000fea0003800000 */
.L_x_0:
[----:B------:R-:W-:-:S00]  /*00e0*/  BRA `(.L_x_0) ;  /* 0xfffffffc00fc7947 */ /* 0x000fc0000383ffff */
[----:B------:R-:W-:-:S00]  /*00f0*/  NOP ;  /* 0x0000000000007918 */ /* 0x000fc00000000000 */
        /* <DEDUP_REMOVED lines=8> */
.L_x_3:


//--------------------- .text._Z11check_indexv    --------------------------
	.section	.text._Z11check_indexv,"ax",@progbits
	.align	128
        .global         _Z11check_indexv
        .type           _Z11check_indexv,@function
        .size           _Z11check_indexv,(.L_x_4 - _Z11check_indexv)
        .other          _Z11check_indexv,@"STO_CUDA_ENTRY STV_DEFAULT"
_Z11check_indexv:
.text._Z11check_indexv:
[----:B------:R-:W0:Y:S01]  /*0000*/  LDC R1, c[0x0][0x37c] ;  /* 0x0000df00ff017b82 */ /* 0x000e220000000800 */
[----:B------:R-:W1:Y:S07]  /*0010*/  LDCU UR5, c[0x0][0x2fc] ;  /* 0x00005f80ff0577ac */ /* 0x000e6e0008000800 */
[----:B------:R-:W2:Y:S01]  /*0020*/  LDC R14, c[0x0][0x360] ;  /* 0x0000d800ff0e7b82 */ /* 0x000ea20000000800 */
[----:B------:R-:W3:Y:S01]  /*0030*/  S2R R8, SR_TID.X ;  /* 0x0000000000087919 */ /* 0x000ee20000002100 */
[----:B0-----:R-:W-:Y:S01]  /*0040*/  VIADD R1, R1, 0xffffffd0 ;  /* 0xffffffd001017836 */ /* 0x001fe20000000000 */
[----:B------:R-:W-:Y:S01]  /*0050*/  MOV R0, 0x8 ;  /* 0x0000000800007802 */ /* 0x000fe20000000f00 */
[----:B------:R-:W0:Y:S01]  /*0060*/  LDCU UR4, c[0x0][0x2f8] ;  /* 0x00005f00ff0477ac */ /* 0x000e220008000800 */
[----:B------:R-:W3:Y:S03]  /*0070*/  S2R R9, SR_TID.Y ;  /* 0x0000000000097919 */ /* 0x000ee60000002200 */
[----:B------:R-:W2:Y:S01]  /*0080*/  LDC R15, c[0x0][0x364] ;  /* 0x0000d900ff0f7b82 */ /* 0x000ea20000000800 */
[----:B------:R-:W3:Y:S01]  /*0090*/  S2R R10, SR_TID.Z ;  /* 0x00000000000a7919 */ /* 0x000ee20000002300 */
[----:B------:R-:W4:Y:S01]  /*00a0*/  LDCU.64 UR6, c[0x4][URZ] ;  /* 0x01000000ff0677ac */ /* 0x000f220008000a00 */
[----:B------:R-:W3:Y:S05]  /*00b0*/  S2R R11, SR_CTAID.X ;  /* 0x00000000000b7919 */ /* 0x000eea0000002500 */
[----:B------:R-:W5:Y:S01]  /*00c0*/  LDC R16, c[0x0][0x368] ;  /* 0x0000da00ff107b82 */ /* 0x000f620000000800 */
[----:B------:R-:W2:Y:S01]  /*00d0*/  S2R R12, SR_CTAID.Y ;  /* 0x00000000000c7919 */ /* 0x000ea20000002600 */
[----:B------:R-:W2:Y:S01]  /*00e0*/  S2R R13, SR_CTAID.Z ;  /* 0x00000000000d7919 */ /* 0x000ea20000002700 */
[----:B0-----:R-:W-:-:S05]  /*00f0*/  IADD3 R6, P0, PT, R1, UR4, RZ ;  /* 0x0000000401067c10 */ /* 0x001fca000ff1e0ff */
[----:B------:R-:W5:Y:S01]  /*0100*/  LDC R17, c[0x0][0x370] ;  /* 0x0000dc00ff117b82 */ /* 0x000f620000000800 */
[----:B-1----:R-:W-:Y:S02]  /*0110*/  IADD3.X R7, PT, PT, RZ, UR5, RZ, P0, !PT ;  /* 0x00000005ff077c10 */ /* 0x002fe400087fe4ff */
[----:B----4-:R-:W-:Y:S01]  /*0120*/  MOV R4, UR6 ;  /* 0x0000000600047c02 */ /* 0x010fe20008000f00 */
[----:B------:R-:W-:-:S04]  /*0130*/  IMAD.U32 R5, RZ, RZ, UR7 ;  /* 0x00000007ff057e24 */ /* 0x000fc8000f8e00ff */
[----:B------:R-:W0:Y:S08]  /*0140*/  LDC R18, c[0x0][0x378] ;  /* 0x0000de00ff127b82 */ /* 0x000e300000000800 */
[----:B------:R1:W4:Y:S01]  /*0150*/  LDC.64 R2, c[0x4][R0] ;  /* 0x0100000000027b82 */ /* 0x0003220000000a00 */
[----:B---3--:R1:W-:Y:S04]  /*0160*/  STL.128 [R1], R8 ;  /* 0x0000000801007387 */ /* 0x0083e80000100c00 */
[----:B--2---:R1:W-:Y:S01]  /*0170*/  STL.128 [R1+0x10], R12 ;  /* 0x0000100c01007387 */ /* 0x0043e20000100c00 */
[----:B0-----:R-:W-:-:S05]  /*0180*/  IMAD.MOV.U32 R19, RZ, RZ, R18 ;  /* 0x000000ffff137224 */ /* 0x001fca00078e0012 */
[----:B-----5:R1:W-:Y:S02]  /*0190*/  STL.128 [R1+0x20], R16 ;  /* 0x0000201001007387 */ /* 0x0203e40000100c00 */
[----:B------:R-:W-:-:S07]  /*01a0*/  LEPC R20, `(.L_x_1) ;  /* 0x000000001014794e */ /* 0x000fce0000000000 */
[----:B-1--4-:R-:W-:Y:S05]  /*01b0*/  CALL.ABS.NOINC R2 ;  /* 0x0000000002007343 */ /* 0x012fea0003c00000 */
.L_x_1:
[----:B------:R-:W-:Y:S05]  /*01c0*/  EXIT ;  /* 0x000000000000794d */ /* 0x000fea0003800000 */
.L_x_2:
        /* <DEDUP_REMOVED lines=11> */
.L_x_4:


//--------------------- .nv.global.init           --------------------------
	.section	.nv.global.init,"aw",@progbits
.nv.global.init:
	.type		$str,@object
	.size		$str,(.L_0 - $str)
$str:
        /*0000*/ 	.byte	0x74, 0x68, 0x72, 0x65, 0x61, 0x64, 0x49, 0x64, 0x78, 0x3a, 0x20, 0x28, 0x25, 0x64, 0x2c, 0x20
        /*0010*/ 	.byte	0x25, 0x64, 0x2c, 0x20, 0x25, 0x64, 0x29, 0x20, 0x62, 0x6c, 0x6f, 0x63, 0x6b, 0x49, 0x64, 0x78
        /*0020*/ 	.byte	0x3a, 0x20, 0x28, 0x25, 0x64, 0x2c, 0x20, 0x25, 0x64, 0x2c, 0x20, 0x25, 0x64, 0x29, 0x20, 0x62
        /*0030*/ 	.byte	0x6c, 0x6f, 0x63, 0x6b, 0x44, 0x69, 0x6d, 0x20, 0x28, 0x25, 0x64, 0x2c, 0x20, 0x25, 0x64, 0x2c
        /*0040*/ 	.byte	0x20, 0x25, 0x64, 0x29, 0x20, 0x67, 0x72, 0x69, 0x64, 0x44, 0x69, 0x6d, 0x28, 0x25, 0x64, 0x2c
        /*0050*/ 	.byte	0x20, 0x25, 0x64, 0x2c, 0x20, 0x25, 0x64, 0x29, 0x0a, 0x00
.L_0:


//--------------------- .nv.shared.reserved.0     --------------------------
	.section	.nv.shared.reserved.0,"aw",@nobits
	.weak		__nv_reservedSMEM_offset_0_alias
	.size		__nv_reservedSMEM_offset_0_alias, 0, 64
	.other		__nv_reservedSMEM_offset_0_alias,@"STO_CUDA_RESERVED_SHARED STV_DEFAULT"
__nv_reservedSMEM_offset_0_alias:
	.zero		0
	.zero		64


//--------------------- .nv.constant0._Z11sum_arr_devPfS_S_ --------------------------
	.section	.nv.constant0._Z11sum_arr_devPfS_S_,"a",@progbits
	.sectionflags	@""
	.align	4
.nv.constant0._Z11sum_arr_devPfS_S_:
	.zero		920


//--------------------- .nv.constant0._Z11check_indexv --------------------------
	.section	.nv.constant0._Z11check_indexv,"a",@progbits
	.sectionflags	@""
	.align	4
.nv.constant0._Z11check_indexv:
	.zero		896


//--------------------- SYMBOLS --------------------------

	.type		.nv.reservedSmem.offset0,@object
	.size		.nv.reservedSmem.offset0,0x4
	.type		vprintf,@function
